//
// Generated by NVIDIA NVVM Compiler
//
// Compiler Build ID: CL-36424714
// Cuda compilation tools, release 13.0, V13.0.88
// Based on NVVM 20.0.0
//

.version 9.0
.target sm_100
.address_size 64

	// .globl	_Z10blurKernelPhS_ii

.visible .entry _Z10blurKernelPhS_ii(
	.param .u64 .ptr .align 1 _Z10blurKernelPhS_ii_param_0,
	.param .u64 .ptr .align 1 _Z10blurKernelPhS_ii_param_1,
	.param .u32 _Z10blurKernelPhS_ii_param_2,
	.param .u32 _Z10blurKernelPhS_ii_param_3
)
{
	.reg .pred 	%p<4>;
	.reg .b16 	%rs<19>;
	.reg .b32 	%r<24>;
	.reg .b64 	%rd<12>;

	ld.param.u64 	%rd1, [_Z10blurKernelPhS_ii_param_0];
	ld.param.u64 	%rd2, [_Z10blurKernelPhS_ii_param_1];
	ld.param.u32 	%r3, [_Z10blurKernelPhS_ii_param_2];
	ld.param.u32 	%r4, [_Z10blurKernelPhS_ii_param_3];
	mov.u32 	%r6, %ctaid.x;
	mov.u32 	%r7, %ntid.x;
	mov.u32 	%r8, %tid.x;
	mad.lo.s32 	%r1, %r6, %r7, %r8;
	mov.u32 	%r9, %ctaid.y;
	mov.u32 	%r10, %ntid.y;
	mov.u32 	%r11, %tid.y;
	mad.lo.s32 	%r12, %r9, %r10, %r11;
	setp.ge.s32 	%p1, %r1, %r3;
	setp.ge.s32 	%p2, %r12, %r4;
	or.pred  	%p3, %p1, %p2;
	@%p3 bra 	$L__BB0_2;
	cvta.to.global.u64 	%rd3, %rd1;
	cvta.to.global.u64 	%rd4, %rd2;
	mul.lo.s32 	%r13, %r3, %r12;
	add.s32 	%r14, %r13, %r1;
	max.s32 	%r15, %r1, 1;
	add.s32 	%r16, %r15, %r13;
	add.s32 	%r17, %r1, 1;
	add.s32 	%r18, %r3, -1;
	min.s32 	%r19, %r17, %r18;
	add.s32 	%r20, %r19, %r13;
	mul.lo.s32 	%r21, %r20, 3;
	mad.lo.s32 	%r22, %r16, 3, -3;
	mul.lo.s32 	%r23, %r14, 3;
	cvt.s64.s32 	%rd5, %r22;
	add.s64 	%rd6, %rd3, %rd5;
	ld.global.u8 	%rs1, [%rd6];
	cvt.s64.s32 	%rd7, %r23;
	add.s64 	%rd8, %rd3, %rd7;
	ld.global.u8 	%rs2, [%rd8];
	add.s16 	%rs3, %rs2, %rs1;
	cvt.s64.s32 	%rd9, %r21;
	add.s64 	%rd10, %rd3, %rd9;
	ld.global.u8 	%rs4, [%rd10];
	add.s16 	%rs5, %rs3, %rs4;
	mul.hi.u16 	%rs6, %rs5, 21846;
	add.s64 	%rd11, %rd4, %rd7;
	st.global.u8 	[%rd11], %rs6;
	ld.global.u8 	%rs7, [%rd6+1];
	ld.global.u8 	%rs8, [%rd8+1];
	add.s16 	%rs9, %rs8, %rs7;
	ld.global.u8 	%rs10, [%rd10+1];
	add.s16 	%rs11, %rs9, %rs10;
	mul.hi.u16 	%rs12, %rs11, 21846;
	st.global.u8 	[%rd11+1], %rs12;
	ld.global.u8 	%rs13, [%rd6+2];
	ld.global.u8 	%rs14, [%rd8+2];
	add.s16 	%rs15, %rs14, %rs13;
	ld.global.u8 	%rs16, [%rd10+2];
	add.s16 	%rs17, %rs15, %rs16;
	mul.hi.u16 	%rs18, %rs17, 21846;
	st.global.u8 	[%rd11+2], %rs18;
$L__BB0_2:
	ret;

}


// ===== COMPILED SASS (sm_100) =====

	.target	sm_100

	.elftype	@"ET_EXEC"


//--------------------- .note.nv.tkinfo           --------------------------
	.section	.note.nv.tkinfo,"",@"SHT_NOTE"
	.sectionflags	@"SHF_NOTE_NV_TKINFO"
	.tkinfo
        /*0018*/ 	.word	0x00000002
        /*0030*/ 	.string	""
        /*0030*/ 	.string	"ptxas"
        /*0030*/ 	.string	"Cuda compilation tools, release 13.0, V13.0.88"
        /*0030*/ 	.string	"Build cuda_13.0.r13.0/compiler.36424714_0"
        /*0030*/ 	.string	"-arch sm_100 -m 64 "



//--------------------- .note.nv.cuinfo           --------------------------
	.section	.note.nv.cuinfo,"",@"SHT_NOTE"
	.sectionflags	@"SHF_NOTE_NV_CUINFO"
        /*0018*/ 	.short	0x0002
        /*001a*/ 	.short	0x0064
        /*001c*/ 	.short	0x0082
	.zero		2


//--------------------- .nv.info                  --------------------------
	.section	.nv.info,"",@"SHT_CUDA_INFO"
	.align	4


	//----- nvinfo : EIATTR_REGCOUNT
	.align		4
        /*0000*/ 	.byte	0x04, 0x2f
        /*0002*/ 	.short	(.L_1 - .L_0)
	.align		4
.L_0:
        /*0004*/ 	.word	index@(_Z10blurKernelPhS_ii)
        /*0008*/ 	.word	0x00000012


	//----- nvinfo : EIATTR_FRAME_SIZE
	.align		4
.L_1:
        /*000c*/ 	.byte	0x04, 0x11
        /*000e*/ 	.short	(.L_3 - .L_2)
	.align		4
.L_2:
        /*0010*/ 	.word	index@(_Z10blurKernelPhS_ii)
        /*0014*/ 	.word	0x00000000


	//----- nvinfo : EIATTR_MIN_STACK_SIZE
	.align		4
.L_3:
        /*0018*/ 	.byte	0x04, 0x12
        /*001a*/ 	.short	(.L_5 - .L_4)
	.align		4
.L_4:
        /*001c*/ 	.word	index@(_Z10blurKernelPhS_ii)
        /*0020*/ 	.word	0x00000000
.L_5:


//--------------------- .nv.compat                --------------------------
	.section	.nv.compat,"",@"SHT_CUDA_COMPAT_INFO"
	.align	4
        /*0000*/ 	.byte	0x02, 0x09, 0x00, 0x00, 0x02, 0x02, 0x01, 0x00, 0x02, 0x05, 0x05, 0x00, 0x03, 0x07, 0x01, 0x01
        /*0010*/ 	.byte	0x02, 0x03, 0x00, 0x00, 0x02, 0x06, 0x01, 0x00, 0x04, 0x0b, 0x08, 0x00, 0x09, 0x00, 0x00, 0x00
        /*0020*/ 	.byte	0x00, 0x00, 0x00, 0x00


//--------------------- .nv.info._Z10blurKernelPhS_ii --------------------------
	.section	.nv.info._Z10blurKernelPhS_ii,"",@"SHT_CUDA_INFO"
	.sectionflags	@""
	.align	4


	//----- nvinfo : EIATTR_CUDA_API_VERSION
	.align		4
        /*0000*/ 	.byte	0x04, 0x37
        /*0002*/ 	.short	(.L_7 - .L_6)
.L_6:
        /*0004*/ 	.word	0x00000082


	//----- nvinfo : EIATTR_KPARAM_INFO
	.align		4
.L_7:
        /*0008*/ 	.byte	0x04, 0x17
        /*000a*/ 	.short	(.L_9 - .L_8)
.L_8:
        /*000c*/ 	.word	0x00000000
        /*0010*/ 	.short	0x0003
        /*0012*/ 	.short	0x0014
        /*0014*/ 	.byte	0x00, 0xf0, 0x11, 0x00


	//----- nvinfo : EIATTR_KPARAM_INFO
	.align		4
.L_9:
        /*0018*/ 	.byte	0x04, 0x17
        /*001a*/ 	.short	(.L_11 - .L_10)
.L_10:
        /*001c*/ 	.word	0x00000000
        /*0020*/ 	.short	0x0002
        /*0022*/ 	.short	0x0010
        /*0024*/ 	.byte	0x00, 0xf0, 0x11, 0x00


	//----- nvinfo : EIATTR_KPARAM_INFO
	.align		4
.L_11:
        /*0028*/ 	.byte	0x04, 0x17
        /*002a*/ 	.short	(.L_13 - .L_12)
.L_12:
        /*002c*/ 	.word	0x00000000
        /*0030*/ 	.short	0x0001
        /*0032*/ 	.short	0x0008
        /*0034*/ 	.byte	0x00, 0xf5, 0x21, 0x00


	//----- nvinfo : EIATTR_KPARAM_INFO
	.align		4
.L_13:
        /*0038*/ 	.byte	0x04, 0x17
        /*003a*/ 	.short	(.L_15 - .L_14)
.L_14:
        /*003c*/ 	.word	0x00000000
        /*0040*/ 	.short	0x0000
        /*0042*/ 	.short	0x0000
        /*0044*/ 	.byte	0x00, 0xf5, 0x21, 0x00


	//----- nvinfo : EIATTR_SPARSE_MMA_MASK
	.align		4
.L_15:
        /*0048*/ 	.byte	0x03, 0x50
        /*004a*/ 	.short	0x0000


	//----- nvinfo : EIATTR_MAXREG_COUNT
	.align		4
        /*004c*/ 	.byte	0x03, 0x1b
        /*004e*/ 	.short	0x00ff


	//----- nvinfo : EIATTR_MERCURY_ISA_VERSION
	.align		4
        /*0050*/ 	.byte	0x03, 0x5f
        /*0052*/ 	.short	0x0101


	//----- nvinfo : EIATTR_VRC_CTA_INIT_COUNT
	.align		4
        /*0054*/ 	.byte	0x02, 0x4a
	.zero		1
	.zero		1


	//----- nvinfo : EIATTR_EXIT_INSTR_OFFSETS
	.align		4
        /*0058*/ 	.byte	0x04, 0x1c
        /*005a*/ 	.short	(.L_17 - .L_16)


	//   ....[0]....
.L_16:
        /*005c*/ 	.word	0x000000c0


	//   ....[1]....
        /*0060*/ 	.word	0x00000370


	//----- nvinfo : EIATTR_CBANK_PARAM_SIZE
	.align		4
.L_17:
        /*0064*/ 	.byte	0x03, 0x19
        /*0066*/ 	.short	0x0018


	//----- nvinfo : EIATTR_PARAM_CBANK
	.align		4
        /*0068*/ 	.byte	0x04, 0x0a
        /*006a*/ 	.short	(.L_19 - .L_18)
	.align		4
.L_18:
        /*006c*/ 	.word	index@(.nv.constant0._Z10blurKernelPhS_ii)
        /*0070*/ 	.short	0x0380
        /*0072*/ 	.short	0x0018


	//----- nvinfo : EIATTR_SW_WAR
	.align		4
.L_19:
        /*0074*/ 	.byte	0x04, 0x36
        /*0076*/ 	.short	(.L_21 - .L_20)
.L_20:
        /*0078*/ 	.word	0x00000008
.L_21:


//--------------------- .nv.callgraph             --------------------------
	.section	.nv.callgraph,"",@"SHT_CUDA_CALLGRAPH"
	.align	4
	.sectionentsize	8
	.align		4
        /*0000*/ 	.word	0x00000000
	.align		4
        /*0004*/ 	.word	0xffffffff
	.align		4
        /*0008*/ 	.word	0x00000000
	.align		4
        /*000c*/ 	.word	0xfffffffe
	.align		4
        /*0010*/ 	.word	0x00000000
	.align		4
        /*0014*/ 	.word	0xfffffffd
	.align		4
        /*0018*/ 	.word	0x00000000
	.align		4
        /*001c*/ 	.word	0xfffffffc


//--------------------- .text._Z10blurKernelPhS_ii --------------------------
	.section	.text._Z10blurKernelPhS_ii,"ax",@progbits
	.align	128
        .global         _Z10blurKernelPhS_ii
        .type           _Z10blurKernelPhS_ii,@function
        .size           _Z10blurKernelPhS_ii,(.L_x_1 - _Z10blurKernelPhS_ii)
        .other          _Z10blurKernelPhS_ii,@"STO_CUDA_ENTRY STV_DEFAULT"
_Z10blurKernelPhS_ii:
.text._Z10blurKernelPhS_ii:
[----:B------:R-:W-:Y:S01]  /*0000*/  LDC R1, c[0x0][0x37c] ;  /* 0x0000df00ff017b82 */ /* 0x000fe20000000800 */
[----:B------:R-:W0:Y:S07]  /*0010*/  S2R R2, SR_TID.Y ;  /* 0x0000000000027919 */ /* 0x000e2e0000002200 */
[----:B------:R-:W1:Y:S01]  /*0020*/  LDC R3, c[0x0][0x360] ;  /* 0x0000d800ff037b82 */ /* 0x000e620000000800 */
[----:B------:R-:W1:Y:S07]  /*0030*/  S2R R0, SR_TID.X ;  /* 0x0000000000007919 */ /* 0x000e6e0000002100 */
[----:B------:R-:W0:Y:S08]  /*0040*/  S2UR UR5, SR_CTAID.Y ;  /* 0x00000000000579c3 */ /* 0x000e300000002600 */
[----:B------:R-:W0:Y:S08]  /*0050*/  LDC R5, c[0x0][0x364] ;  /* 0x0000d900ff057b82 */ /* 0x000e300000000800 */
[----:B------:R-:W1:Y:S08]  /*0060*/  S2UR UR4, SR_CTAID.X ;  /* 0x00000000000479c3 */ /* 0x000e700000002500 */
[----:B------:R-:W2:Y:S01]  /*0070*/  LDC.64 R6, c[0x0][0x390] ;  /* 0x0000e400ff067b82 */ /* 0x000ea20000000a00 */
[----:B0-----:R-:W-:-:S02]  /*0080*/  IMAD R5, R5, UR5, R2 ;  /* 0x0000000505057c24 */ /* 0x001fc4000f8e0202 */
[----:B-1----:R-:W-:-:S03]  /*0090*/  IMAD R3, R3, UR4, R0 ;  /* 0x0000000403037c24 */ /* 0x002fc6000f8e0200 */
[----:B--2---:R-:W-:-:S04]  /*00a0*/  ISETP.GE.AND P0, PT, R5, R7, PT ;  /* 0x000000070500720c */ /* 0x004fc80003f06270 */
[----:B------:R-:W-:-:S13]  /*00b0*/  ISETP.GE.OR P0, PT, R3, R6, P0 ;  /* 0x000000060300720c */ /* 0x000fda0000706670 */
[----:B------:R-:W-:Y:S05]  /*00c0*/  @P0 EXIT ;  /* 0x000000000000094d */ /* 0x000fea0003800000 */
[----:B------:R-:W0:Y:S01]  /*00d0*/  LDCU.128 UR8, c[0x0][0x380] ;  /* 0x00007000ff0877ac */ /* 0x000e220008000c00 */
[----:B------:R-:W-:Y:S01]  /*00e0*/  VIADD R2, R6, 0xffffffff ;  /* 0xffffffff06027836 */ /* 0x000fe20000000000 */
[C---:B------:R-:W-:Y:S01]  /*00f0*/  VIMNMX R0, PT, PT, R3.reuse, 0x1, !PT ;  /* 0x0000000103007848 */ /* 0x040fe20007fe0100 */
[----:B------:R-:W-:Y:S01]  /*0100*/  IMAD.MOV.U32 R7, RZ, RZ, 0x3 ;  /* 0x00000003ff077424 */ /* 0x000fe200078e00ff */
[----:B------:R-:W1:Y:S02]  /*0110*/  LDCU.64 UR4, c[0x0][0x358] ;  /* 0x00006b00ff0477ac */ /* 0x000e640008000a00 */
[----:B------:R-:W-:Y:S01]  /*0120*/  VIADDMNMX R2, R3, 0x1, R2, PT ;  /* 0x0000000103027846 */ /* 0x000fe20003800102 */
[CC--:B------:R-:W-:Y:S02]  /*0130*/  IMAD R0, R5.reuse, R6.reuse, R0 ;  /* 0x0000000605007224 */ /* 0x0c0fe400078e0200 */
[CC--:B------:R-:W-:Y:S02]  /*0140*/  IMAD R3, R5.reuse, R6.reuse, R3 ;  /* 0x0000000605037224 */ /* 0x0c0fe400078e0203 */
[----:B------:R-:W-:-:S02]  /*0150*/  IMAD R2, R5, R6, R2 ;  /* 0x0000000605027224 */ /* 0x000fc400078e0202 */
[----:B------:R-:W-:Y:S02]  /*0160*/  IMAD R5, R0, R7, -0x3 ;  /* 0xfffffffd00057424 */ /* 0x000fe400078e0207 */
[----:B------:R-:W-:Y:S02]  /*0170*/  IMAD R8, R3, 0x3, RZ ;  /* 0x0000000303087824 */ /* 0x000fe400078e02ff */
[----:B------:R-:W-:Y:S01]  /*0180*/  IMAD R0, R2, 0x3, RZ ;  /* 0x0000000302007824 */ /* 0x000fe200078e02ff */
[----:B0-----:R-:W-:Y:S02]  /*0190*/  IADD3 R6, P0, PT, R5, UR8, RZ ;  /* 0x0000000805067c10 */ /* 0x001fe4000ff1e0ff */
[----:B------:R-:W-:Y:S02]  /*01a0*/  SHF.R.S32.HI R11, RZ, 0x1f, R8 ;  /* 0x0000001fff0b7819 */ /* 0x000fe40000011408 */
[----:B------:R-:W-:Y:S02]  /*01b0*/  IADD3 R2, P1, PT, R8, UR8, RZ ;  /* 0x0000000808027c10 */ /* 0x000fe4000ff3e0ff */
[----:B------:R-:W-:-:S02]  /*01c0*/  IADD3 R4, P2, PT, R0, UR8, RZ ;  /* 0x0000000800047c10 */ /* 0x000fc4000ff5e0ff */
[----:B------:R-:W-:Y:S02]  /*01d0*/  LEA.HI.X.SX32 R7, R5, UR9, 0x1, P0 ;  /* 0x0000000905077c11 */ /* 0x000fe400080f0eff */
[----:B------:R-:W-:Y:S02]  /*01e0*/  IADD3.X R3, PT, PT, R11, UR9, RZ, P1, !PT ;  /* 0x000000090b037c10 */ /* 0x000fe40008ffe4ff */
[----:B------:R-:W-:Y:S02]  /*01f0*/  LEA.HI.X.SX32 R5, R0, UR9, 0x1, P2 ;  /* 0x0000000900057c11 */ /* 0x000fe400090f0eff */
[----:B-1----:R-:W2:Y:S04]  /*0200*/  LDG.E.U8 R0, desc[UR4][R6.64] ;  /* 0x0000000406007981 */ /* 0x002ea8000c1e1100 */
[----:B------:R-:W2:Y:S04]  /*0210*/  LDG.E.U8 R9, desc[UR4][R2.64] ;  /* 0x0000000402097981 */ /* 0x000ea8000c1e1100 */
[----:B------:R-:W2:Y:S01]  /*0220*/  LDG.E.U8 R10, desc[UR4][R4.64] ;  /* 0x00000004040a7981 */ /* 0x000ea2000c1e1100 */
[----:B------:R-:W-:-:S02]  /*0230*/  IADD3 R8, P0, PT, R8, UR10, RZ ;  /* 0x0000000a08087c10 */ /* 0x000fc4000ff1e0ff */
[----:B--2---:R-:W-:-:S05]  /*0240*/  IADD3 R0, PT, PT, R10, R9, R0 ;  /* 0x000000090a007210 */ /* 0x004fca0007ffe000 */
[----:B------:R-:W-:Y:S01]  /*0250*/  IMAD R0, R0, 0x5556, RZ ;  /* 0x0000555600007824 */ /* 0x000fe200078e02ff */
[----:B------:R-:W-:-:S04]  /*0260*/  IADD3.X R9, PT, PT, R11, UR11, RZ, P0, !PT ;  /* 0x0000000b0b097c10 */ /* 0x000fc800087fe4ff */
[----:B------:R-:W-:-:S05]  /*0270*/  SHF.R.U32.HI R11, RZ, 0x10, R0 ;  /* 0x00000010ff0b7819 */ /* 0x000fca0000011600 */
[----:B------:R0:W-:Y:S04]  /*0280*/  STG.E.U8 desc[UR4][R8.64], R11 ;  /* 0x0000000b08007986 */ /* 0x0001e8000c101104 */
[----:B------:R-:W2:Y:S04]  /*0290*/  LDG.E.U8 R0, desc[UR4][R6.64+0x1] ;  /* 0x0000010406007981 */ /* 0x000ea8000c1e1100 */
[----:B------:R-:W2:Y:S04]  /*02a0*/  LDG.E.U8 R13, desc[UR4][R2.64+0x1] ;  /* 0x00000104020d7981 */ /* 0x000ea8000c1e1100 */
[----:B------:R-:W2:Y:S02]  /*02b0*/  LDG.E.U8 R10, desc[UR4][R4.64+0x1] ;  /* 0x00000104040a7981 */ /* 0x000ea4000c1e1100 */
[----:B--2---:R-:W-:-:S05]  /*02c0*/  IADD3 R0, PT, PT, R10, R13, R0 ;  /* 0x0000000d0a007210 */ /* 0x004fca0007ffe000 */
[----:B------:R-:W-:-:S05]  /*02d0*/  IMAD R0, R0, 0x5556, RZ ;  /* 0x0000555600007824 */ /* 0x000fca00078e02ff */
[----:B------:R-:W-:-:S05]  /*02e0*/  SHF.R.U32.HI R13, RZ, 0x10, R0 ;  /* 0x00000010ff0d7819 */ /* 0x000fca0000011600 */
[----:B------:R-:W-:Y:S04]  /*02f0*/  STG.E.U8 desc[UR4][R8.64+0x1], R13 ;  /* 0x0000010d08007986 */ /* 0x000fe8000c101104 */
[----:B------:R-:W2:Y:S04]  /*0300*/  LDG.E.U8 R0, desc[UR4][R6.64+0x2] ;  /* 0x0000020406007981 */ /* 0x000ea8000c1e1100 */
[----:B------:R-:W2:Y:S04]  /*0310*/  LDG.E.U8 R15, desc[UR4][R2.64+0x2] ;  /* 0x00000204020f7981 */ /* 0x000ea8000c1e1100 */
[----:B------:R-:W2:Y:S02]  /*0320*/  LDG.E.U8 R10, desc[UR4][R4.64+0x2] ;  /* 0x00000204040a7981 */ /* 0x000ea4000c1e1100 */
[----:B--2---:R-:W-:-:S05]  /*0330*/  IADD3 R0, PT, PT, R10, R15, R0 ;  /* 0x0000000f0a007210 */ /* 0x004fca0007ffe000 */
[----:B------:R-:W-:-:S05]  /*0340*/  IMAD R0, R0, 0x5556, RZ ;  /* 0x0000555600007824 */ /* 0x000fca00078e02ff */
[----:B0-----:R-:W-:-:S05]  /*0350*/  SHF.R.U32.HI R11, RZ, 0x10, R0 ;  /* 0x00000010ff0b7819 */ /* 0x001fca0000011600 */
[----:B------:R-:W-:Y:S01]  /*0360*/  STG.E.U8 desc[UR4][R8.64+0x2], R11 ;  /* 0x0000020b08007986 */ /* 0x000fe2000c101104 */
[----:B------:R-:W-:Y:S05]  /*0370*/  EXIT ;  /* 0x000000000000794d */ /* 0x000fea0003800000 */
.L_x_0:
[----:B------:R-:W-:-:S00]  /*0380*/  BRA `(.L_x_0) ;  /* 0xfffffffc00fc7947 */ /* 0x000fc0000383ffff */
[----:B------:R-:W-:-:S00]  /*0390*/  NOP ;  /* 0x0000000000007918 */ /* 0x000fc00000000000 */
        /* <DEDUP_REMOVED lines=14> */
.L_x_1:


//--------------------- .nv.shared.reserved.0     --------------------------
	.section	.nv.shared.reserved.0,"aw",@nobits
	.weak		__nv_reservedSMEM_offset_0_alias
	.size		__nv_reservedSMEM_offset_0_alias, 0, 64
	.other		__nv_reservedSMEM_offset_0_alias,@"STO_CUDA_RESERVED_SHARED STV_DEFAULT"
__nv_reservedSMEM_offset_0_alias:
	.zero		0
	.zero		64


//--------------------- .nv.constant0._Z10blurKernelPhS_ii --------------------------
	.section	.nv.constant0._Z10blurKernelPhS_ii,"a",@progbits
	.sectionflags	@""
	.align	4
.nv.constant0._Z10blurKernelPhS_ii:
	.zero		920


//--------------------- SYMBOLS --------------------------

	.type		.nv.reservedSmem.offset0,@object
	.size		.nv.reservedSmem.offset0,0x4
